//
// Generated by NVIDIA NVVM Compiler
//
// Compiler Build ID: CL-36424714
// Cuda compilation tools, release 13.0, V13.0.88
// Based on NVVM 20.0.0
//

.version 9.0
.target sm_100
.address_size 64

	// .globl	_Z8is_primePKmPb

.visible .entry _Z8is_primePKmPb(
	.param .u64 .ptr .align 1 _Z8is_primePKmPb_param_0,
	.param .u64 .ptr .align 1 _Z8is_primePKmPb_param_1
)
{
	.reg .pred 	%p<3>;
	.reg .b16 	%rs<2>;
	.reg .b32 	%r<2>;
	.reg .b64 	%rd<10>;

	ld.param.u64 	%rd3, [_Z8is_primePKmPb_param_0];
	ld.param.u64 	%rd2, [_Z8is_primePKmPb_param_1];
	cvta.to.global.u64 	%rd4, %rd3;
	mov.u32 	%r1, %tid.x;
	mul.wide.u32 	%rd5, %r1, 8;
	add.s64 	%rd6, %rd4, %rd5;
	ld.global.u64 	%rd1, [%rd6];
	setp.gt.u64 	%p1, %rd1, 3;
	@%p1 bra 	$L__BB0_2;
	cvt.u64.u32 	%rd7, %r1;
	cvta.to.global.u64 	%rd8, %rd2;
	setp.eq.s64 	%p2, %rd1, 0;
	selp.u16 	%rs1, 1, 0, %p2;
	add.s64 	%rd9, %rd8, %rd7;
	st.global.u8 	[%rd9], %rs1;
$L__BB0_2:
	ret;

}


// ===== COMPILED SASS (sm_100) =====

	.target	sm_100

	.elftype	@"ET_EXEC"


//--------------------- .note.nv.tkinfo           --------------------------
	.section	.note.nv.tkinfo,"",@"SHT_NOTE"
	.sectionflags	@"SHF_NOTE_NV_TKINFO"
	.tkinfo
        /*0018*/ 	.word	0x00000002
        /*0030*/ 	.string	""
        /*0030*/ 	.string	"ptxas"
        /*0030*/ 	.string	"Cuda compilation tools, release 13.0, V13.0.88"
        /*0030*/ 	.string	"Build cuda_13.0.r13.0/compiler.36424714_0"
        /*0030*/ 	.string	"-arch sm_100 -m 64 "



//--------------------- .note.nv.cuinfo           --------------------------
	.section	.note.nv.cuinfo,"",@"SHT_NOTE"
	.sectionflags	@"SHF_NOTE_NV_CUINFO"
        /*0018*/ 	.short	0x0002
        /*001a*/ 	.short	0x0064
        /*001c*/ 	.short	0x0082
	.zero		2


//--------------------- .nv.info                  --------------------------
	.section	.nv.info,"",@"SHT_CUDA_INFO"
	.align	4


	//----- nvinfo : EIATTR_REGCOUNT
	.align		4
        /*0000*/ 	.byte	0x04, 0x2f
        /*0002*/ 	.short	(.L_1 - .L_0)
	.align		4
.L_0:
        /*0004*/ 	.word	index@(_Z8is_primePKmPb)
        /*0008*/ 	.word	0x00000008


	//----- nvinfo : EIATTR_FRAME_SIZE
	.align		4
.L_1:
        /*000c*/ 	.byte	0x04, 0x11
        /*000e*/ 	.short	(.L_3 - .L_2)
	.align		4
.L_2:
        /*0010*/ 	.word	index@(_Z8is_primePKmPb)
        /*0014*/ 	.word	0x00000000


	//----- nvinfo : EIATTR_MIN_STACK_SIZE
	.align		4
.L_3:
        /*0018*/ 	.byte	0x04, 0x12
        /*001a*/ 	.short	(.L_5 - .L_4)
	.align		4
.L_4:
        /*001c*/ 	.word	index@(_Z8is_primePKmPb)
        /*0020*/ 	.word	0x00000000
.L_5:


//--------------------- .nv.compat                --------------------------
	.section	.nv.compat,"",@"SHT_CUDA_COMPAT_INFO"
	.align	4
        /*0000*/ 	.byte	0x02, 0x09, 0x00, 0x00, 0x02, 0x02, 0x01, 0x00, 0x02, 0x05, 0x05, 0x00, 0x03, 0x07, 0x01, 0x01
        /*0010*/ 	.byte	0x02, 0x03, 0x00, 0x00, 0x02, 0x06, 0x01, 0x00, 0x04, 0x0b, 0x08, 0x00, 0x09, 0x00, 0x00, 0x00
        /*0020*/ 	.byte	0x00, 0x00, 0x00, 0x00


//--------------------- .nv.info._Z8is_primePKmPb --------------------------
	.section	.nv.info._Z8is_primePKmPb,"",@"SHT_CUDA_INFO"
	.sectionflags	@""
	.align	4


	//----- nvinfo : EIATTR_CUDA_API_VERSION
	.align		4
        /*0000*/ 	.byte	0x04, 0x37
        /*0002*/ 	.short	(.L_7 - .L_6)
.L_6:
        /*0004*/ 	.word	0x00000082


	//----- nvinfo : EIATTR_KPARAM_INFO
	.align		4
.L_7:
        /*0008*/ 	.byte	0x04, 0x17
        /*000a*/ 	.short	(.L_9 - .L_8)
.L_8:
        /*000c*/ 	.word	0x00000000
        /*0010*/ 	.short	0x0001
        /*0012*/ 	.short	0x0008
        /*0014*/ 	.byte	0x00, 0xf5, 0x21, 0x00


	//----- nvinfo : EIATTR_KPARAM_INFO
	.align		4
.L_9:
        /*0018*/ 	.byte	0x04, 0x17
        /*001a*/ 	.short	(.L_11 - .L_10)
.L_10:
        /*001c*/ 	.word	0x00000000
        /*0020*/ 	.short	0x0000
        /*0022*/ 	.short	0x0000
        /*0024*/ 	.byte	0x00, 0xf5, 0x21, 0x00


	//----- nvinfo : EIATTR_SPARSE_MMA_MASK
	.align		4
.L_11:
        /*0028*/ 	.byte	0x03, 0x50
        /*002a*/ 	.short	0x0000


	//----- nvinfo : EIATTR_MAXREG_COUNT
	.align		4
        /*002c*/ 	.byte	0x03, 0x1b
        /*002e*/ 	.short	0x00ff


	//----- nvinfo : EIATTR_MERCURY_ISA_VERSION
	.align		4
        /*0030*/ 	.byte	0x03, 0x5f
        /*0032*/ 	.short	0x0101


	//----- nvinfo : EIATTR_VRC_CTA_INIT_COUNT
	.align		4
        /*0034*/ 	.byte	0x02, 0x4a
	.zero		1
	.zero		1


	//----- nvinfo : EIATTR_EXIT_INSTR_OFFSETS
	.align		4
        /*0038*/ 	.byte	0x04, 0x1c
        /*003a*/ 	.short	(.L_13 - .L_12)


	//   ....[0]....
.L_12:
        /*003c*/ 	.word	0x00000080


	//   ....[1]....
        /*0040*/ 	.word	0x00000100


	//----- nvinfo : EIATTR_CBANK_PARAM_SIZE
	.align		4
.L_13:
        /*0044*/ 	.byte	0x03, 0x19
        /*0046*/ 	.short	0x0010


	//----- nvinfo : EIATTR_PARAM_CBANK
	.align		4
        /*0048*/ 	.byte	0x04, 0x0a
        /*004a*/ 	.short	(.L_15 - .L_14)
	.align		4
.L_14:
        /*004c*/ 	.word	index@(.nv.constant0._Z8is_primePKmPb)
        /*0050*/ 	.short	0x0380
        /*0052*/ 	.short	0x0010


	//----- nvinfo : EIATTR_SW_WAR
	.align		4
.L_15:
        /*0054*/ 	.byte	0x04, 0x36
        /*0056*/ 	.short	(.L_17 - .L_16)
.L_16:
        /*0058*/ 	.word	0x00000008
.L_17:


//--------------------- .nv.callgraph             --------------------------
	.section	.nv.callgraph,"",@"SHT_CUDA_CALLGRAPH"
	.align	4
	.sectionentsize	8
	.align		4
        /*0000*/ 	.word	0x00000000
	.align		4
        /*0004*/ 	.word	0xffffffff
	.align		4
        /*0008*/ 	.word	0x00000000
	.align		4
        /*000c*/ 	.word	0xfffffffe
	.align		4
        /*0010*/ 	.word	0x00000000
	.align		4
        /*0014*/ 	.word	0xfffffffd
	.align		4
        /*0018*/ 	.word	0x00000000
	.align		4
        /*001c*/ 	.word	0xfffffffc


//--------------------- .text._Z8is_primePKmPb    --------------------------
	.section	.text._Z8is_primePKmPb,"ax",@progbits
	.align	128
        .global         _Z8is_primePKmPb
        .type           _Z8is_primePKmPb,@function
        .size           _Z8is_primePKmPb,(.L_x_1 - _Z8is_primePKmPb)
        .other          _Z8is_primePKmPb,@"STO_CUDA_ENTRY STV_DEFAULT"
_Z8is_primePKmPb:
.text._Z8is_primePKmPb:
[----:B------:R-:W-:Y:S01]  /*0000*/  LDC R1, c[0x0][0x37c] ;  /* 0x0000df00ff017b82 */ /* 0x000fe20000000800 */
[----:B------:R-:W0:Y:S07]  /*0010*/  S2R R5, SR_TID.X ;  /* 0x0000000000057919 */ /* 0x000e2e0000002100 */
[----:B------:R-:W0:Y:S01]  /*0020*/  LDC.64 R2, c[0x0][0x380] ;  /* 0x0000e000ff027b82 */ /* 0x000e220000000a00 */
[----:B------:R-:W1:Y:S01]  /*0030*/  LDCU.64 UR4, c[0x0][0x358] ;  /* 0x00006b00ff0477ac */ /* 0x000e620008000a00 */
[----:B0-----:R-:W-:-:S06]  /*0040*/  IMAD.WIDE.U32 R2, R5, 0x8, R2 ;  /* 0x0000000805027825 */ /* 0x001fcc00078e0002 */
[----:B-1----:R-:W2:Y:S02]  /*0050*/  LDG.E.64 R2, desc[UR4][R2.64] ;  /* 0x0000000402027981 */ /* 0x002ea4000c1e1b00 */
[----:B--2---:R-:W-:-:S04]  /*0060*/  ISETP.GT.U32.AND P0, PT, R2, 0x3, PT ;  /* 0x000000030200780c */ /* 0x004fc80003f04070 */
[----:B------:R-:W-:-:S13]  /*0070*/  ISETP.GT.U32.AND.EX P0, PT, R3, RZ, PT, P0 ;  /* 0x000000ff0300720c */ /* 0x000fda0003f04100 */
[----:B------:R-:W-:Y:S05]  /*0080*/  @P0 EXIT ;  /* 0x000000000000094d */ /* 0x000fea0003800000 */
[----:B------:R-:W0:Y:S01]  /*0090*/  LDCU.64 UR6, c[0x0][0x388] ;  /* 0x00007100ff0677ac */ /* 0x000e220008000a00 */
[----:B------:R-:W-:-:S04]  /*00a0*/  ISETP.NE.U32.AND P0, PT, R2, RZ, PT ;  /* 0x000000ff0200720c */ /* 0x000fc80003f05070 */
[----:B------:R-:W-:Y:S02]  /*00b0*/  ISETP.NE.AND.EX P0, PT, R3, RZ, PT, P0 ;  /* 0x000000ff0300720c */ /* 0x000fe40003f05300 */
[----:B0-----:R-:W-:Y:S02]  /*00c0*/  IADD3 R2, P1, PT, R5, UR6, RZ ;  /* 0x0000000605027c10 */ /* 0x001fe4000ff3e0ff */
[----:B------:R-:W-:-:S03]  /*00d0*/  SEL R5, RZ, 0x1, P0 ;  /* 0x00000001ff057807 */ /* 0x000fc60000000000 */
[----:B------:R-:W-:-:S05]  /*00e0*/  IMAD.X R3, RZ, RZ, UR7, P1 ;  /* 0x00000007ff037e24 */ /* 0x000fca00088e06ff */
[----:B------:R-:W-:Y:S01]  /*00f0*/  STG.E.U8 desc[UR4][R2.64], R5 ;  /* 0x0000000502007986 */ /* 0x000fe2000c101104 */
[----:B------:R-:W-:Y:S05]  /*0100*/  EXIT ;  /* 0x000000000000794d */ /* 0x000fea0003800000 */
.L_x_0:
[----:B------:R-:W-:-:S00]  /*0110*/  BRA `(.L_x_0) ;  /* 0xfffffffc00fc7947 */ /* 0x000fc0000383ffff */
[----:B------:R-:W-:-:S00]  /*0120*/  NOP ;  /* 0x0000000000007918 */ /* 0x000fc00000000000 */
        /* <DEDUP_REMOVED lines=13> */
.L_x_1:


//--------------------- .nv.shared.reserved.0     --------------------------
	.section	.nv.shared.reserved.0,"aw",@nobits
	.weak		__nv_reservedSMEM_offset_0_alias
	.size		__nv_reservedSMEM_offset_0_alias, 0, 64
	.other		__nv_reservedSMEM_offset_0_alias,@"STO_CUDA_RESERVED_SHARED STV_DEFAULT"
__nv_reservedSMEM_offset_0_alias:
	.zero		0
	.zero		64


//--------------------- .nv.constant0._Z8is_primePKmPb --------------------------
	.section	.nv.constant0._Z8is_primePKmPb,"a",@progbits
	.sectionflags	@""
	.align	4
.nv.constant0._Z8is_primePKmPb:
	.zero		912


//--------------------- SYMBOLS --------------------------

	.type		.nv.reservedSmem.offset0,@object
	.size		.nv.reservedSmem.offset0,0x4
